	.headerflags	@"EF_CUDA_TEXMODE_UNIFIED EF_CUDA_64BIT_ADDRESS EF_CUDA_ACCELERATORS EF_CUDA_SM90 EF_CUDA_VIRTUAL_SM(EF_CUDA_SM90)"
	.elftype	@"ET_EXEC"


//--------------------- .nv.info                  --------------------------
	.section	.nv.info,"",@"SHT_CUDA_INFO"
	.align	4


	//----- nvinfo : EIATTR_REGCOUNT
	.align		4
        /*0000*/ 	.byte	0x04, 0x2f
        /*0002*/ 	.short	(.L_1 - .L_0)
	.align		4
.L_0:
        /*0004*/ 	.word	index@(triton_poi_fused_cat_20)
        /*0008*/ 	.word	0x00000024


	//----- nvinfo : EIATTR_MIN_STACK_SIZE
	.align		4
.L_1:
        /*000c*/ 	.byte	0x04, 0x12
        /*000e*/ 	.short	(.L_3 - .L_2)
	.align		4
.L_2:
        /*0010*/ 	.word	index@(triton_poi_fused_cat_20)
        /*0014*/ 	.word	0x00000000


	//----- nvinfo : EIATTR_FRAME_SIZE
	.align		4
.L_3:
        /*0018*/ 	.byte	0x04, 0x11
        /*001a*/ 	.short	(.L_5 - .L_4)
	.align		4
.L_4:
        /*001c*/ 	.word	index@(triton_poi_fused_cat_20)
        /*0020*/ 	.word	0x00000000


	//----- nvinfo : EIATTR_MIN_STACK_SIZE
	.align		4
.L_5:
        /*0024*/ 	.byte	0x04, 0x12
        /*0026*/ 	.short	(.L_7 - .L_6)
	.align		4
.L_6:
        /*0028*/ 	.word	index@(triton_poi_fused_cat_20)
        /*002c*/ 	.word	0x00000000
.L_7:


//--------------------- .nv.info.triton_poi_fused_cat_20 --------------------------
	.section	.nv.info.triton_poi_fused_cat_20,"",@"SHT_CUDA_INFO"
	.sectionflags	@""
	.align	4


	//----- nvinfo : EIATTR_CUDA_API_VERSION
	.align		4
        /*0000*/ 	.byte	0x04, 0x37
        /*0002*/ 	.short	(.L_9 - .L_8)
.L_8:
        /*0004*/ 	.word	0x0000007c


	//----- nvinfo : EIATTR_KPARAM_INFO
	.align		4
.L_9:
        /*0008*/ 	.byte	0x04, 0x17
        /*000a*/ 	.short	(.L_11 - .L_10)
.L_10:
        /*000c*/ 	.word	0x00000000
        /*0010*/ 	.short	0x0005
        /*0012*/ 	.short	0x0028
        /*0014*/ 	.byte	0x00, 0xf0, 0x11, 0x00


	//----- nvinfo : EIATTR_KPARAM_INFO
	.align		4
.L_11:
        /*0018*/ 	.byte	0x04, 0x17
        /*001a*/ 	.short	(.L_13 - .L_12)
.L_12:
        /*001c*/ 	.word	0x00000000
        /*0020*/ 	.short	0x0004
        /*0022*/ 	.short	0x0020
        /*0024*/ 	.byte	0x00, 0xf4, 0x21, 0x00


	//----- nvinfo : EIATTR_KPARAM_INFO
	.align		4
.L_13:
        /*0028*/ 	.byte	0x04, 0x17
        /*002a*/ 	.short	(.L_15 - .L_14)
.L_14:
        /*002c*/ 	.word	0x00000000
        /*0030*/ 	.short	0x0003
        /*0032*/ 	.short	0x0018
        /*0034*/ 	.byte	0x00, 0xf4, 0x21, 0x00


	//----- nvinfo : EIATTR_KPARAM_INFO
	.align		4
.L_15:
        /*0038*/ 	.byte	0x04, 0x17
        /*003a*/ 	.short	(.L_17 - .L_16)
.L_16:
        /*003c*/ 	.word	0x00000000
        /*0040*/ 	.short	0x0002
        /*0042*/ 	.short	0x0010
        /*0044*/ 	.byte	0x00, 0xf4, 0x21, 0x00


	//----- nvinfo : EIATTR_KPARAM_INFO
	.align		4
.L_17:
        /*0048*/ 	.byte	0x04, 0x17
        /*004a*/ 	.short	(.L_19 - .L_18)
.L_18:
        /*004c*/ 	.word	0x00000000
        /*0050*/ 	.short	0x0001
        /*0052*/ 	.short	0x0008
        /*0054*/ 	.byte	0x00, 0xf4, 0x21, 0x00


	//----- nvinfo : EIATTR_KPARAM_INFO
	.align		4
.L_19:
        /*0058*/ 	.byte	0x04, 0x17
        /*005a*/ 	.short	(.L_21 - .L_20)
.L_20:
        /*005c*/ 	.word	0x00000000
        /*0060*/ 	.short	0x0000
        /*0062*/ 	.short	0x0000
        /*0064*/ 	.byte	0x00, 0xf4, 0x21, 0x00


	//----- nvinfo : EIATTR_SPARSE_MMA_MASK
	.align		4
.L_21:
        /*0068*/ 	.byte	0x03, 0x50
        /*006a*/ 	.short	0x0000


	//----- nvinfo : EIATTR_MAXREG_COUNT
	.align		4
        /*006c*/ 	.byte	0x03, 0x1b
        /*006e*/ 	.short	0x00ff


	//----- nvinfo : EIATTR_EXIT_INSTR_OFFSETS
	.align		4
        /*0070*/ 	.byte	0x04, 0x1c
        /*0072*/ 	.short	(.L_23 - .L_22)


	//   ....[0]....
.L_22:
        /*0074*/ 	.word	0x00000a00


	//----- nvinfo : EIATTR_REQNTID
	.align		4
.L_23:
        /*0078*/ 	.byte	0x04, 0x10
        /*007a*/ 	.short	(.L_25 - .L_24)
.L_24:
        /*007c*/ 	.word	0x00000080
        /*0080*/ 	.word	0x00000001
        /*0084*/ 	.word	0x00000001


	//----- nvinfo : EIATTR_CBANK_PARAM_SIZE
	.align		4
.L_25:
        /*0088*/ 	.byte	0x03, 0x19
        /*008a*/ 	.short	0x002c


	//----- nvinfo : EIATTR_PARAM_CBANK
	.align		4
        /*008c*/ 	.byte	0x04, 0x0a
        /*008e*/ 	.short	(.L_27 - .L_26)
	.align		4
.L_26:
        /*0090*/ 	.word	index@(.nv.constant0.triton_poi_fused_cat_20)
        /*0094*/ 	.short	0x0210
        /*0096*/ 	.short	0x002c


	//----- nvinfo : EIATTR_SW_WAR
	.align		4
.L_27:
        /*0098*/ 	.byte	0x04, 0x36
        /*009a*/ 	.short	(.L_29 - .L_28)
.L_28:
        /*009c*/ 	.word	0x00000008
.L_29:


//--------------------- .nv.callgraph             --------------------------
	.section	.nv.callgraph,"",@"SHT_CUDA_CALLGRAPH"
	.align	4
	.sectionentsize	8
	.align		4
        /*0000*/ 	.word	0x00000000
	.align		4
        /*0004*/ 	.word	0xffffffff
	.align		4
        /*0008*/ 	.word	0x00000000
	.align		4
        /*000c*/ 	.word	0xfffffffe
	.align		4
        /*0010*/ 	.word	0x00000000
	.align		4
        /*0014*/ 	.word	0xfffffffd
	.align		4
        /*0018*/ 	.word	0x00000000
	.align		4
        /*001c*/ 	.word	0xfffffffc


//--------------------- .text.triton_poi_fused_cat_20 --------------------------
	.section	.text.triton_poi_fused_cat_20,"ax",@progbits
	.align	128
        .global         triton_poi_fused_cat_20
        .type           triton_poi_fused_cat_20,@function
        .size           triton_poi_fused_cat_20,(.L_x_1 - triton_poi_fused_cat_20)
        .other          triton_poi_fused_cat_20,@"STO_CUDA_ENTRY STV_DEFAULT"
triton_poi_fused_cat_20:
.text.triton_poi_fused_cat_20:
[----:B------:R-:W-:Y:S01]  /*0000*/  LDC R1, c[0x0][0x28] ;  /* 0x00000a00ff017b82 */ /* 0x000fe20000000800 */
[----:B------:R-:W1:Y:S07]  /*0010*/  S2R R0, SR_TID.X ;  /* 0x0000000000007919 */ /* 0x000e6e0000002100 */
[----:B------:R-:W2:Y:S01]  /*0020*/  LDC.64 R8, c[0x0][0x210] ;  /* 0x00008400ff087b82 */ /* 0x000ea20000000a00 */
[----:B------:R-:W-:Y:S02]  /*0030*/  CS2R R12, SRZ ;  /* 0x00000000000c7805 */ /* 0x000fe4000001ff00 */
[----:B------:R-:W-:Y:S01]  /*0040*/  CS2R R14, SRZ ;  /* 0x00000000000e7805 */ /* 0x000fe2000001ff00 */
[----:B------:R-:W3:Y:S01]  /*0050*/  S2R R3, SR_CTAID.X ;  /* 0x0000000000037919 */ /* 0x000ee20000002500 */
[----:B------:R-:W-:-:S03]  /*0060*/  ULDC.64 UR4, c[0x0][0x208] ;  /* 0x0000820000047ab9 */ /* 0x000fc60000000a00 */
[----:B------:R-:W4:Y:S01]  /*0070*/  LDC.64 R10, c[0x0][0x218] ;  /* 0x00008600ff0a7b82 */ /* 0x000f220000000a00 */
[----:B------:R-:W-:Y:S01]  /*0080*/  IMAD.MOV.U32 R20, RZ, RZ, RZ ;  /* 0x000000ffff147224 */ /* 0x000fe200078e00ff */
[----:B------:R-:W-:Y:S01]  /*0090*/  CS2R R26, SRZ ;  /* 0x00000000001a7805 */ /* 0x000fe2000001ff00 */
[----:B------:R-:W-:Y:S01]  /*00a0*/  IMAD.MOV.U32 R25, RZ, RZ, RZ ;  /* 0x000000ffff197224 */ /* 0x000fe200078e00ff */
[----:B------:R-:W-:Y:S01]  /*00b0*/  ULDC.64 UR6, c[0x0][0x220] ;  /* 0x0000880000067ab9 */ /* 0x000fe20000000a00 */
[----:B------:R-:W-:Y:S01]  /*00c0*/  ULDC.64 UR8, c[0x0][0x228] ;  /* 0x00008a0000087ab9 */ /* 0x000fe20000000a00 */
[----:B-1----:R-:W-:Y:S01]  /*00d0*/  IMAD.SHL.U32 R0, R0, 0x4, RZ ;  /* 0x0000000400007824 */ /* 0x002fe200078e00ff */
[----:B---3--:R-:W-:-:S04]  /*00e0*/  SHF.R.S32.HI R16, RZ, 0x15, R3 ;  /* 0x00000015ff107819 */ /* 0x008fc80000011403 */
[----:B------:R-:W-:Y:S02]  /*00f0*/  LOP3.LUT R0, R0, 0x1fc, RZ, 0xc0, !PT ;  /* 0x000001fc00007812 */ /* 0x000fe400078ec0ff */
[----:B------:R-:W-:-:S03]  /*0100*/  SGXT R16, R16, 0x1 ;  /* 0x000000011010781a */ /* 0x000fc60000000200 */
[----:B------:R-:W-:-:S04]  /*0110*/  IMAD R0, R3, 0x400, R0 ;  /* 0x0000040003007824 */ /* 0x000fc800078e0200 */
[----:B------:R-:W-:Y:S01]  /*0120*/  IMAD.HI R6, R0, 0x2aaaaaab, RZ ;  /* 0x2aaaaaab00067827 */ /* 0x000fe200078e02ff */
[----:B------:R-:W-:-:S04]  /*0130*/  LEA.HI R2, R16, R0, RZ, 0xc ;  /* 0x0000000010027211 */ /* 0x000fc800078f60ff */
[----:B------:R-:W-:Y:S02]  /*0140*/  SHF.R.S32.HI R22, RZ, 0xc, R2 ;  /* 0x0000000cff167819 */ /* 0x000fe40000011402 */
[----:B------:R-:W-:-:S03]  /*0150*/  SHF.R.U32.HI R7, RZ, 0x1f, R6 ;  /* 0x0000001fff077819 */ /* 0x000fc60000011606 */
[----:B------:R-:W-:-:S05]  /*0160*/  IMAD.HI R3, R22, 0x2aaaaaab, RZ ;  /* 0x2aaaaaab16037827 */ /* 0x000fca00078e02ff */
[----:B------:R-:W-:-:S04]  /*0170*/  SHF.R.U32.HI R4, RZ, 0x1f, R3 ;  /* 0x0000001fff047819 */ /* 0x000fc80000011603 */
[----:B------:R-:W-:Y:S02]  /*0180*/  LEA.HI R5, R3, R4, RZ, 0x1d ;  /* 0x0000000403057211 */ /* 0x000fe400078fe8ff */
[----:B------:R-:W-:Y:S02]  /*0190*/  LEA.HI.SX32 R3, R6, R7, 0x11 ;  /* 0x0000000706037211 */ /* 0x000fe400078f8aff */
[----:B------:R-:W-:Y:S01]  /*01a0*/  CS2R R6, SRZ ;  /* 0x0000000000067805 */ /* 0x000fe2000001ff00 */
[----:B------:R-:W-:Y:S02]  /*01b0*/  IMAD R22, R5, -0x30, R22 ;  /* 0xffffffd005167824 */ /* 0x000fe400078e0216 */
[----:B------:R-:W-:-:S03]  /*01c0*/  IMAD R4, R3, -0x30000, R0 ;  /* 0xfffd000003047824 */ /* 0x000fc600078e0200 */
[C---:B------:R-:W-:Y:S01]  /*01d0*/  ISETP.GE.AND P1, PT, R22.reuse, 0x10, PT ;  /* 0x000000101600780c */ /* 0x040fe20003f26270 */
[----:B------:R-:W-:Y:S02]  /*01e0*/  IMAD R19, R3, 0x10000, R4 ;  /* 0x0001000003137824 */ /* 0x000fe400078e0204 */
[----:B----4-:R-:W-:-:S04]  /*01f0*/  IMAD.WIDE R4, R22, 0x4, R10 ;  /* 0x0000000416047825 */ /* 0x010fc800078e020a */
[----:B--2---:R-:W-:-:S06]  /*0200*/  IMAD.WIDE R18, R19, 0x4, R8 ;  /* 0x0000000413127825 */ /* 0x004fcc00078e0208 */
[----:B------:R1:W2:Y:S04]  /*0210*/  @!P1 LDG.E.128 R12, desc[UR4][R18.64] ;  /* 0x00000004120c9981 */ /* 0x0002a8000c1e1d00 */
[----:B------:R-:W3:Y:S04]  /*0220*/  @!P1 LDG.E.EL R7, desc[UR4][R4.64] ;  /* 0x0000000404079981 */ /* 0x000ee8000c2e1900 */
[----:B------:R-:W4:Y:S01]  /*0230*/  @!P1 LDG.E.EL R6, desc[UR4][R4.64] ;  /* 0x0000000404069981 */ /* 0x000f22000c2e1900 */
[----:B------:R-:W-:-:S03]  /*0240*/  VIADD R17, R0, 0x200 ;  /* 0x0000020000117836 */ /* 0x000fc60000000000 */
[----:B------:R-:W5:Y:S01]  /*0250*/  @!P1 LDG.E.EL R20, desc[UR4][R4.64] ;  /* 0x0000000404149981 */ /* 0x000f62000c2e1900 */
[----:B-1----:R-:W-:Y:S01]  /*0260*/  LOP3.LUT R19, R2, 0xfffff000, RZ, 0xc0, !PT ;  /* 0xfffff00002137812 */ /* 0x002fe200078ec0ff */
[----:B------:R-:W-:Y:S01]  /*0270*/  IMAD.HI R24, R17, 0x2aaaaaab, RZ ;  /* 0x2aaaaaab11187827 */ /* 0x000fe200078e02ff */
[----:B------:R-:W-:-:S03]  /*0280*/  LEA.HI R16, R16, R17, RZ, 0xc ;  /* 0x0000001110107211 */ /* 0x000fc600078f60ff */
[----:B------:R-:W-:Y:S01]  /*0290*/  IMAD.IADD R18, R0, 0x1, -R19 ;  /* 0x0000000100127824 */ /* 0x000fe200078e0a13 */
[----:B------:R-:W-:Y:S02]  /*02a0*/  SHF.R.S32.HI R28, RZ, 0xc, R16 ;  /* 0x0000000cff1c7819 */ /* 0x000fe40000011410 */
[----:B------:R-:W-:Y:S01]  /*02b0*/  LOP3.LUT R16, R16, 0xfffff000, RZ, 0xc0, !PT ;  /* 0xfffff00010107812 */ /* 0x000fe200078ec0ff */
[----:B------:R-:W-:Y:S01]  /*02c0*/  IMAD R3, R3, 0x10000, R18 ;  /* 0x0001000003037824 */ /* 0x000fe200078e0212 */
[----:B------:R-:W-:Y:S01]  /*02d0*/  SHF.R.U32.HI R23, RZ, 0x1f, R24 ;  /* 0x0000001fff177819 */ /* 0x000fe20000011618 */
[----:B------:R-:W-:-:S03]  /*02e0*/  IMAD.HI R21, R28, 0x2aaaaaab, RZ ;  /* 0x2aaaaaab1c157827 */ /* 0x000fc600078e02ff */
[----:B------:R-:W-:Y:S01]  /*02f0*/  LEA.HI.SX32 R24, R24, R23, 0x11 ;  /* 0x0000001718187211 */ /* 0x000fe200078f8aff */
[----:B------:R-:W-:Y:S01]  /*0300*/  IMAD.IADD R19, R17, 0x1, -R16 ;  /* 0x0000000111137824 */ /* 0x000fe200078e0a10 */
[----:B------:R-:W-:Y:S01]  /*0310*/  SHF.R.U32.HI R2, RZ, 0x1f, R21 ;  /* 0x0000001fff027819 */ /* 0x000fe20000011615 */
[----:B------:R-:W-:Y:S01]  /*0320*/  IMAD.SHL.U32 R16, R22, 0x1000, RZ ;  /* 0x0000100016107824 */ /* 0x000fe200078e00ff */
[----:B------:R-:W-:Y:S01]  /*0330*/  SHF.R.S32.HI R23, RZ, 0x1f, R3 ;  /* 0x0000001fff177819 */ /* 0x000fe20000011403 */
[----:B------:R-:W-:Y:S01]  /*0340*/  IMAD R17, R24, -0x30000, R17 ;  /* 0xfffd000018117824 */ /* 0x000fe200078e0211 */
[----:B------:R-:W-:Y:S02]  /*0350*/  LEA.HI R21, R21, R2, RZ, 0x1d ;  /* 0x0000000215157211 */ /* 0x000fe400078fe8ff */
[----:B------:R-:W-:Y:S01]  /*0360*/  LOP3.LUT R2, R22, 0xfffffff0, RZ, 0xc0, !PT ;  /* 0xfffffff016027812 */ /* 0x000fe200078ec0ff */
[----:B------:R-:W-:Y:S01]  /*0370*/  IMAD R17, R24, 0x10000, R17 ;  /* 0x0001000018117824 */ /* 0x000fe200078e0211 */
[----:B------:R-:W-:Y:S01]  /*0380*/  IADD3 R3, P2, R16, R3, RZ ;  /* 0x0000000310037210 */ /* 0x000fe20007f5e0ff */
[----:B------:R-:W-:Y:S01]  /*0390*/  IMAD R28, R21, -0x30, R28 ;  /* 0xffffffd0151c7824 */ /* 0x000fe200078e021c */
[----:B------:R-:W-:Y:S01]  /*03a0*/  ISETP.NE.AND P6, PT, R2, 0x10, PT ;  /* 0x000000100200780c */ /* 0x000fe20003fc5270 */
[----:B------:R-:W-:Y:S01]  /*03b0*/  IMAD.MOV.U32 R21, RZ, RZ, RZ ;  /* 0x000000ffff157224 */ /* 0x000fe200078e00ff */
[----:B------:R-:W-:Y:S01]  /*03c0*/  LEA.HI.X.SX32 R16, R16, R23, 0x1, P2 ;  /* 0x0000001710107211 */ /* 0x000fe200010f0eff */
[----:B------:R-:W-:Y:S01]  /*03d0*/  IMAD.WIDE R8, R17, 0x4, R8 ;  /* 0x0000000411087825 */ /* 0x000fe200078e0208 */
[----:B------:R-:W-:-:S03]  /*03e0*/  ISETP.GE.AND P0, PT, R28, 0x10, PT ;  /* 0x000000101c00780c */ /* 0x000fc60003f06270 */
[----:B------:R-:W-:Y:S01]  /*03f0*/  IMAD.MOV.U32 R2, RZ, RZ, RZ ;  /* 0x000000ffff027224 */ /* 0x000fe200078e00ff */
[----:B------:R1:W5:Y:S01]  /*0400*/  @!P1 LDG.E.EL R21, desc[UR4][R4.64] ;  /* 0x0000000404159981 */ /* 0x000362000c2e1900 */
[----:B------:R-:W-:-:S04]  /*0410*/  IMAD.WIDE R10, R28, 0x4, R10 ;  /* 0x000000041c0a7825 */ /* 0x000fc800078e020a */
[----:B------:R-:W-:Y:S02]  /*0420*/  IMAD.SHL.U32 R23, R3, 0x4, RZ ;  /* 0x0000000403177824 */ /* 0x000fe400078e00ff */
[----:B------:R-:W-:Y:S02]  /*0430*/  IMAD R24, R24, 0x10000, R19 ;  /* 0x0001000018187824 */ /* 0x000fe400078e0213 */
[----:B------:R-:W5:Y:S04]  /*0440*/  @!P0 LDG.E.EL R27, desc[UR4][R10.64] ;  /* 0x000000040a1b8981 */ /* 0x000f68000c2e1900 */
[----:B------:R-:W5:Y:S04]  /*0450*/  @!P0 LDG.E.EL R26, desc[UR4][R10.64] ;  /* 0x000000040a1a8981 */ /* 0x000f68000c2e1900 */
[----:B------:R-:W5:Y:S04]  /*0460*/  @!P0 LDG.E.EL R25, desc[UR4][R10.64] ;  /* 0x000000040a198981 */ /* 0x000f68000c2e1900 */
[----:B------:R1:W5:Y:S02]  /*0470*/  @!P0 LDG.E.EL R2, desc[UR4][R10.64] ;  /* 0x000000040a028981 */ /* 0x000364000c2e1900 */
[----:B-1----:R-:W-:-:S02]  /*0480*/  CS2R R4, SRZ ;  /* 0x0000000000047805 */ /* 0x002fc4000001ff00 */
[----:B------:R-:W-:Y:S02]  /*0490*/  ISETP.GE.AND P3, PT, R22, 0x20, PT ;  /* 0x000000201600780c */ /* 0x000fe40003f66270 */
[----:B------:R-:W-:Y:S02]  /*04a0*/  IADD3 R10, P2, R23, UR6, RZ ;  /* 0x00000006170a7c10 */ /* 0x000fe4000ff5e0ff */
[----:B--2---:R-:W-:Y:S02]  /*04b0*/  SEL R12, R12, RZ, !P1 ;  /* 0x000000ff0c0c7207 */ /* 0x004fe40004800000 */
[----:B------:R-:W-:Y:S02]  /*04c0*/  SEL R17, R13, RZ, !P1 ;  /* 0x000000ff0d117207 */ /* 0x000fe40004800000 */
[----:B---3--:R-:W-:Y:S02]  /*04d0*/  SEL R7, R7, RZ, !P1 ;  /* 0x000000ff07077207 */ /* 0x008fe40004800000 */
[----:B------:R-:W-:-:S02]  /*04e0*/  SHF.L.U64.HI R13, R3, 0x2, R16 ;  /* 0x00000002030d7819 */ /* 0x000fc40000010210 */
[----:B----4-:R-:W-:Y:S01]  /*04f0*/  SEL R18, R6, RZ, !P1 ;  /* 0x000000ff06127207 */ /* 0x010fe20004800000 */
[----:B------:R-:W-:Y:S01]  /*0500*/  FADD R12, R12, R7 ;  /* 0x000000070c0c7221 */ /* 0x000fe20000000000 */
[----:B------:R-:W-:Y:S02]  /*0510*/  IADD3.X R11, R13, UR7, RZ, P2, !PT ;  /* 0x000000070d0b7c10 */ /* 0x000fe400097fe4ff */
[----:B------:R-:W-:Y:S02]  /*0520*/  CS2R R6, SRZ ;  /* 0x0000000000067805 */ /* 0x000fe4000001ff00 */
[----:B------:R-:W-:Y:S01]  /*0530*/  ISETP.GT.AND P2, PT, R22, 0x1f, PT ;  /* 0x0000001f1600780c */ /* 0x000fe20003f44270 */
[----:B------:R-:W-:Y:S01]  /*0540*/  FADD R3, R17, R18 ;  /* 0x0000001211037221 */ /* 0x000fe20000000000 */
[----:B------:R-:W-:Y:S02]  /*0550*/  CS2R R16, SRZ ;  /* 0x0000000000107805 */ /* 0x000fe4000001ff00 */
[----:B------:R-:W-:-:S02]  /*0560*/  CS2R R18, SRZ ;  /* 0x0000000000127805 */ /* 0x000fc4000001ff00 */
[----:B------:R-:W-:Y:S01]  /*0570*/  IADD3 R22, P4, R23, UR8, RZ ;  /* 0x0000000817167c10 */ /* 0x000fe2000ff9e0ff */
[----:B------:R1:W2:Y:S04]  /*0580*/  @!P0 LDG.E.128 R4, desc[UR4][R8.64] ;  /* 0x0000000408048981 */ /* 0x0002a8000c1e1d00 */
[----:B------:R3:W4:Y:S01]  /*0590*/  @!P6 LDG.E.128 R16, desc[UR4][R10.64+-0x40000] ;  /* 0xfc0000040a10e981 */ /* 0x000722000c1e1d00 */
[----:B------:R-:W-:Y:S02]  /*05a0*/  IADD3.X R23, R13, UR9, RZ, P4, !PT ;  /* 0x000000090d177c10 */ /* 0x000fe4000a7fe4ff */
[----:B-1----:R-:W-:Y:S02]  /*05b0*/  CS2R R8, SRZ ;  /* 0x0000000000087805 */ /* 0x002fe4000001ff00 */
[----:B---3--:R-:W-:-:S06]  /*05c0*/  CS2R R10, SRZ ;  /* 0x00000000000a7805 */ /* 0x008fcc000001ff00 */
[----:B------:R1:W3:Y:S01]  /*05d0*/  @P2 LDG.E.128 R8, desc[UR4][R22.64+-0x80000] ;  /* 0xf800000416082981 */ /* 0x0002e2000c1e1d00 */
[----:B------:R-:W-:Y:S02]  /*05e0*/  SEL R14, R14, RZ, !P1 ;  /* 0x000000ff0e0e7207 */ /* 0x000fe40004800000 */
[----:B-----5:R-:W-:Y:S01]  /*05f0*/  SEL R29, R20, RZ, !P1 ;  /* 0x000000ff141d7207 */ /* 0x020fe20004800000 */
[----:B------:R-:W-:-:S04]  /*0600*/  IMAD.SHL.U32 R13, R28, 0x1000, RZ ;  /* 0x000010001c0d7824 */ /* 0x000fc800078e00ff */
[----:B------:R-:W-:Y:S01]  /*0610*/  FADD R20, R14, R29 ;  /* 0x0000001d0e147221 */ /* 0x000fe20000000000 */
[----:B------:R-:W-:Y:S02]  /*0620*/  SHF.R.S32.HI R14, RZ, 0x1f, R24 ;  /* 0x0000001fff0e7819 */ /* 0x000fe40000011418 */
[----:B------:R-:W-:Y:S02]  /*0630*/  IADD3 R24, P4, R13, R24, RZ ;  /* 0x000000180d187210 */ /* 0x000fe40007f9e0ff */
[----:B------:R-:W-:Y:S02]  /*0640*/  SEL R15, R15, RZ, !P1 ;  /* 0x000000ff0f0f7207 */ /* 0x000fe40004800000 */
[----:B------:R-:W-:Y:S02]  /*0650*/  LEA.HI.X.SX32 R13, R13, R14, 0x1, P4 ;  /* 0x0000000e0d0d7211 */ /* 0x000fe400020f0eff */
[----:B------:R-:W-:Y:S02]  /*0660*/  SEL R30, R21, RZ, !P1 ;  /* 0x000000ff151e7207 */ /* 0x000fe40004800000 */
[C---:B------:R-:W-:Y:S01]  /*0670*/  SHF.L.U64.HI R14, R24.reuse, 0x2, R13 ;  /* 0x00000002180e7819 */ /* 0x040fe2000001020d */
[----:B------:R-:W-:-:S02]  /*0680*/  IMAD.SHL.U32 R24, R24, 0x4, RZ ;  /* 0x0000000418187824 */ /* 0x000fc400078e00ff */
[----:B------:R-:W-:Y:S01]  /*0690*/  FADD R21, R15, R30 ;  /* 0x0000001e0f157221 */ /* 0x000fe20000000000 */
[C---:B------:R-:W-:Y:S02]  /*06a0*/  LOP3.LUT R15, R28.reuse, 0xfffffff0, RZ, 0xc0, !PT ;  /* 0xfffffff01c0f7812 */ /* 0x040fe400078ec0ff */
[----:B------:R-:W-:Y:S02]  /*06b0*/  IADD3 R32, P4, R24, UR6, RZ ;  /* 0x0000000618207c10 */ /* 0x000fe4000ff9e0ff */
[----:B------:R-:W-:Y:S02]  /*06c0*/  IADD3 R30, P5, R24, UR8, RZ ;  /* 0x00000008181e7c10 */ /* 0x000fe4000ffbe0ff */
[----:B------:R-:W-:Y:S02]  /*06d0*/  IADD3.X R33, R14, UR7, RZ, P4, !PT ;  /* 0x000000070e217c10 */ /* 0x000fe4000a7fe4ff */
[----:B------:R-:W-:Y:S02]  /*06e0*/  ISETP.GT.AND P4, PT, R28, 0x1f, PT ;  /* 0x0000001f1c00780c */ /* 0x000fe40003f84270 */
[----:B------:R-:W-:-:S02]  /*06f0*/  IADD3.X R31, R14, UR9, RZ, P5, !PT ;  /* 0x000000090e1f7c10 */ /* 0x000fc4000affe4ff */
[----:B----4-:R-:W-:Y:S02]  /*0700*/  SEL R13, R16, RZ, !P6 ;  /* 0x000000ff100d7207 */ /* 0x010fe40007000000 */
[----:B-1----:R-:W-:Y:S02]  /*0710*/  SEL R22, R17, RZ, !P6 ;  /* 0x000000ff11167207 */ /* 0x002fe40007000000 */
[----:B------:R-:W-:Y:S02]  /*0720*/  SEL R23, R18, RZ, !P6 ;  /* 0x000000ff12177207 */ /* 0x000fe40007000000 */
[----:B------:R-:W-:Y:S02]  /*0730*/  SEL R24, R19, RZ, !P6 ;  /* 0x000000ff13187207 */ /* 0x000fe40007000000 */
[----:B------:R-:W-:Y:S02]  /*0740*/  ISETP.NE.AND P6, PT, R15, 0x10, PT ;  /* 0x000000100f00780c */ /* 0x000fe40003fc5270 */
[----:B------:R-:W-:-:S02]  /*0750*/  CS2R R14, SRZ ;  /* 0x00000000000e7805 */ /* 0x000fc4000001ff00 */
[----:B------:R-:W-:Y:S02]  /*0760*/  CS2R R16, SRZ ;  /* 0x0000000000107805 */ /* 0x000fe4000001ff00 */
[----:B---3--:R-:W-:Y:S02]  /*0770*/  SEL R8, R8, RZ, P2 ;  /* 0x000000ff08087207 */ /* 0x008fe40001000000 */
[----:B------:R-:W-:Y:S02]  /*0780*/  @!P3 SEL R8, R12, R13, !P1 ;  /* 0x0000000d0c08b207 */ /* 0x000fe40004800000 */
[----:B------:R-:W-:Y:S02]  /*0790*/  CS2R R12, SRZ ;  /* 0x00000000000c7805 */ /* 0x000fe4000001ff00 */
[----:B------:R-:W-:-:S04]  /*07a0*/  CS2R R18, SRZ ;  /* 0x0000000000127805 */ /* 0x000fc8000001ff00 */
[----:B------:R-:W3:Y:S04]  /*07b0*/  @!P6 LDG.E.128 R12, desc[UR4][R32.64+-0x40000] ;  /* 0xfc000004200ce981 */ /* 0x000ee8000c1e1d00 */
[----:B------:R-:W4:Y:S01]  /*07c0*/  @P4 LDG.E.128 R16, desc[UR4][R30.64+-0x80000] ;  /* 0xf80000041e104981 */ /* 0x000f22000c1e1d00 */
[----:B--2---:R-:W-:Y:S02]  /*07d0*/  SEL R4, R4, RZ, !P0 ;  /* 0x000000ff04047207 */ /* 0x004fe40004000000 */
[----:B------:R-:W-:Y:S02]  /*07e0*/  SEL R5, R5, RZ, !P0 ;  /* 0x000000ff05057207 */ /* 0x000fe40004000000 */
[----:B------:R-:W-:Y:S02]  /*07f0*/  SEL R27, R27, RZ, !P0 ;  /* 0x000000ff1b1b7207 */ /* 0x000fe40004000000 */
[----:B------:R-:W-:-:S03]  /*0800*/  SEL R26, R26, RZ, !P0 ;  /* 0x000000ff1a1a7207 */ /* 0x000fc60004000000 */
[----:B------:R-:W-:Y:S02]  /*0810*/  FADD R4, R4, R27 ;  /* 0x0000001b04047221 */ /* 0x000fe40000000000 */
[----:B------:R-:W-:Y:S02]  /*0820*/  FADD R5, R5, R26 ;  /* 0x0000001a05057221 */ /* 0x000fe40000000000 */
[----:B------:R-:W1:Y:S01]  /*0830*/  LDC.64 R26, c[0x0][0x230] ;  /* 0x00008c00ff1a7b82 */ /* 0x000e620000000a00 */
[----:B------:R-:W-:Y:S02]  /*0840*/  ISETP.GE.AND P5, PT, R28, 0x20, PT ;  /* 0x000000201c00780c */ /* 0x000fe40003fa6270 */
[----:B------:R-:W-:Y:S02]  /*0850*/  SEL R6, R6, RZ, !P0 ;  /* 0x000000ff06067207 */ /* 0x000fe40004000000 */
[----:B------:R-:W-:Y:S02]  /*0860*/  SEL R25, R25, RZ, !P0 ;  /* 0x000000ff19197207 */ /* 0x000fe40004000000 */
[----:B------:R-:W-:-:S02]  /*0870*/  SEL R7, R7, RZ, !P0 ;  /* 0x000000ff07077207 */ /* 0x000fc40004000000 */
[----:B------:R-:W-:Y:S01]  /*0880*/  SEL R2, R2, RZ, !P0 ;  /* 0x000000ff02027207 */ /* 0x000fe20004000000 */
[----:B------:R-:W-:-:S04]  /*0890*/  FADD R6, R6, R25 ;  /* 0x0000001906067221 */ /* 0x000fc80000000000 */
[----:B------:R-:W-:Y:S01]  /*08a0*/  FADD R2, R7, R2 ;  /* 0x0000000207027221 */ /* 0x000fe20000000000 */
[----:B------:R-:W-:Y:S02]  /*08b0*/  SEL R9, R9, RZ, P2 ;  /* 0x000000ff09097207 */ /* 0x000fe40001000000 */
[----:B------:R-:W-:Y:S02]  /*08c0*/  SEL R10, R10, RZ, P2 ;  /* 0x000000ff0a0a7207 */ /* 0x000fe40001000000 */
[----:B------:R-:W-:Y:S01]  /*08d0*/  SEL R11, R11, RZ, P2 ;  /* 0x000000ff0b0b7207 */ /* 0x000fe20001000000 */
[----:B-1----:R-:W-:Y:S01]  /*08e0*/  IMAD.WIDE R26, R0, 0x4, R26 ;  /* 0x00000004001a7825 */ /* 0x002fe200078e021a */
[----:B------:R-:W-:Y:S02]  /*08f0*/  @!P3 SEL R9, R3, R22, !P1 ;  /* 0x000000160309b207 */ /* 0x000fe40004800000 */
[----:B------:R-:W-:Y:S02]  /*0900*/  @!P3 SEL R10, R20, R23, !P1 ;  /* 0x00000017140ab207 */ /* 0x000fe40004800000 */
[----:B------:R-:W-:-:S05]  /*0910*/  @!P3 SEL R11, R21, R24, !P1 ;  /* 0x00000018150bb207 */ /* 0x000fca0004800000 */
[----:B------:R-:W-:Y:S01]  /*0920*/  STG.E.128 desc[UR4][R26.64], R8 ;  /* 0x000000081a007986 */ /* 0x000fe2000c101d04 */
[----:B---3--:R-:W-:Y:S02]  /*0930*/  SEL R0, R13, RZ, !P6 ;  /* 0x000000ff0d007207 */ /* 0x008fe40007000000 */
[----:B------:R-:W-:Y:S02]  /*0940*/  SEL R7, R12, RZ, !P6 ;  /* 0x000000ff0c077207 */ /* 0x000fe40007000000 */
[----:B------:R-:W-:Y:S02]  /*0950*/  SEL R13, R14, RZ, !P6 ;  /* 0x000000ff0e0d7207 */ /* 0x000fe40007000000 */
[----:B------:R-:W-:Y:S02]  /*0960*/  SEL R15, R15, RZ, !P6 ;  /* 0x000000ff0f0f7207 */ /* 0x000fe40007000000 */
[----:B----4-:R-:W-:Y:S02]  /*0970*/  SEL R16, R16, RZ, P4 ;  /* 0x000000ff10107207 */ /* 0x010fe40002000000 */
[----:B------:R-:W-:-:S02]  /*0980*/  SEL R17, R17, RZ, P4 ;  /* 0x000000ff11117207 */ /* 0x000fc40002000000 */
[----:B------:R-:W-:Y:S02]  /*0990*/  SEL R18, R18, RZ, P4 ;  /* 0x000000ff12127207 */ /* 0x000fe40002000000 */
[----:B------:R-:W-:Y:S02]  /*09a0*/  SEL R19, R19, RZ, P4 ;  /* 0x000000ff13137207 */ /* 0x000fe40002000000 */
[----:B------:R-:W-:Y:S02]  /*09b0*/  @!P5 SEL R16, R4, R7, !P0 ;  /* 0x000000070410d207 */ /* 0x000fe40004000000 */
[----:B------:R-:W-:Y:S02]  /*09c0*/  @!P5 SEL R17, R5, R0, !P0 ;  /* 0x000000000511d207 */ /* 0x000fe40004000000 */
[----:B------:R-:W-:Y:S02]  /*09d0*/  @!P5 SEL R18, R6, R13, !P0 ;  /* 0x0000000d0612d207 */ /* 0x000fe40004000000 */
[----:B------:R-:W-:-:S05]  /*09e0*/  @!P5 SEL R19, R2, R15, !P0 ;  /* 0x0000000f0213d207 */ /* 0x000fca0004000000 */
[----:B------:R-:W-:Y:S01]  /*09f0*/  STG.E.128 desc[UR4][R26.64+0x800], R16 ;  /* 0x000800101a007986 */ /* 0x000fe2000c101d04 */
[----:B------:R-:W-:Y:S05]  /*0a00*/  EXIT ;  /* 0x000000000000794d */ /* 0x000fea0003800000 */
.L_x_0:
[----:B------:R-:W-:-:S00]  /*0a10*/  BRA `(.L_x_0) ;  /* 0xfffffffc00fc7947 */ /* 0x000fc0000383ffff */
[----:B------:R-:W-:-:S00]  /*0a20*/  NOP ;  /* 0x0000000000007918 */ /* 0x000fc00000000000 */
        /* <DEDUP_REMOVED lines=13> */
.L_x_1:


//--------------------- .nv.constant0.triton_poi_fused_cat_20 --------------------------
	.section	.nv.constant0.triton_poi_fused_cat_20,"a",@progbits
	.sectionflags	@""
	.align	4
.nv.constant0.triton_poi_fused_cat_20:
	.zero		572
